//
// Generated by NVIDIA NVVM Compiler
//
// Compiler Build ID: CL-36424714
// Cuda compilation tools, release 13.0, V13.0.88
// Based on NVVM 20.0.0
//

.version 9.0
.target sm_100
.address_size 64

	// .globl	_Z14sumArraysOnGPUPfS_S_
.extern .func  (.param .b32 func_retval0) vprintf
(
	.param .b64 vprintf_param_0,
	.param .b64 vprintf_param_1
)
;
.global .align 1 .b8 $str[44] = {91, 100, 101, 118, 105, 99, 101, 93, 32, 116, 104, 114, 101, 97, 100, 32, 37, 100, 32, 58, 32, 37, 53, 46, 50, 102, 32, 43, 32, 37, 53, 46, 50, 102, 32, 61, 32, 37, 53, 46, 50, 102, 10};

.visible .entry _Z14sumArraysOnGPUPfS_S_(
	.param .u64 .ptr .align 1 _Z14sumArraysOnGPUPfS_S__param_0,
	.param .u64 .ptr .align 1 _Z14sumArraysOnGPUPfS_S__param_1,
	.param .u64 .ptr .align 1 _Z14sumArraysOnGPUPfS_S__param_2
)
{
	.local .align 16 .b8 	__local_depot0[32];
	.reg .b64 	%SP;
	.reg .b64 	%SPL;
	.reg .b32 	%r<4>;
	.reg .b32 	%f<6>;
	.reg .b64 	%rd<15>;
	.reg .b64 	%fd<4>;

	mov.u64 	%SPL, __local_depot0;
	cvta.local.u64 	%SP, %SPL;
	ld.param.u64 	%rd1, [_Z14sumArraysOnGPUPfS_S__param_0];
	ld.param.u64 	%rd2, [_Z14sumArraysOnGPUPfS_S__param_1];
	ld.param.u64 	%rd3, [_Z14sumArraysOnGPUPfS_S__param_2];
	cvta.to.global.u64 	%rd4, %rd3;
	cvta.to.global.u64 	%rd5, %rd2;
	cvta.to.global.u64 	%rd6, %rd1;
	add.u64 	%rd7, %SP, 0;
	add.u64 	%rd8, %SPL, 0;
	mov.u32 	%r1, %tid.x;
	mul.wide.u32 	%rd9, %r1, 4;
	add.s64 	%rd10, %rd6, %rd9;
	ld.global.f32 	%f1, [%rd10];
	add.s64 	%rd11, %rd5, %rd9;
	ld.global.f32 	%f2, [%rd11];
	add.f32 	%f3, %f1, %f2;
	add.s64 	%rd12, %rd4, %rd9;
	st.global.f32 	[%rd12], %f3;
	ld.global.f32 	%f4, [%rd10];
	cvt.f64.f32 	%fd1, %f4;
	ld.global.f32 	%f5, [%rd11];
	cvt.f64.f32 	%fd2, %f5;
	cvt.f64.f32 	%fd3, %f3;
	st.local.u32 	[%rd8], %r1;
	st.local.f64 	[%rd8+8], %fd1;
	st.local.v2.f64 	[%rd8+16], {%fd2, %fd3};
	mov.u64 	%rd13, $str;
	cvta.global.u64 	%rd14, %rd13;
	{ // callseq 0, 0
	.param .b64 param0;
	st.param.b64 	[param0], %rd14;
	.param .b64 param1;
	st.param.b64 	[param1], %rd7;
	.param .b32 retval0;
	call.uni (retval0), 
	vprintf, 
	(
	param0, 
	param1
	);
	ld.param.b32 	%r2, [retval0];
	} // callseq 0
	ret;

}


// ===== COMPILED SASS (sm_100) =====

	.target	sm_100

	.elftype	@"ET_EXEC"


//--------------------- .note.nv.tkinfo           --------------------------
	.section	.note.nv.tkinfo,"",@"SHT_NOTE"
	.sectionflags	@"SHF_NOTE_NV_TKINFO"
	.tkinfo
        /*0018*/ 	.word	0x00000002
        /*0030*/ 	.string	""
        /*0030*/ 	.string	"ptxas"
        /*0030*/ 	.string	"Cuda compilation tools, release 13.0, V13.0.88"
        /*0030*/ 	.string	"Build cuda_13.0.r13.0/compiler.36424714_0"
        /*0030*/ 	.string	"-arch sm_100 -m 64 "



//--------------------- .note.nv.cuinfo           --------------------------
	.section	.note.nv.cuinfo,"",@"SHT_NOTE"
	.sectionflags	@"SHF_NOTE_NV_CUINFO"
        /*0018*/ 	.short	0x0002
        /*001a*/ 	.short	0x0064
        /*001c*/ 	.short	0x0082
	.zero		2


//--------------------- .nv.info                  --------------------------
	.section	.nv.info,"",@"SHT_CUDA_INFO"
	.align	4


	//----- nvinfo : EIATTR_REGCOUNT
	.align		4
        /*0000*/ 	.byte	0x04, 0x2f
        /*0002*/ 	.short	(.L_2 - .L_1)
	.align		4
.L_1:
        /*0004*/ 	.word	index@(_Z14sumArraysOnGPUPfS_S_)
        /*0008*/ 	.word	0x00000018


	//----- nvinfo : EIATTR_FRAME_SIZE
	.align		4
.L_2:
        /*000c*/ 	.byte	0x04, 0x11
        /*000e*/ 	.short	(.L_4 - .L_3)
	.align		4
.L_3:
        /*0010*/ 	.word	index@(_Z14sumArraysOnGPUPfS_S_)
        /*0014*/ 	.word	0x00000020


	//----- nvinfo : EIATTR_MIN_STACK_SIZE
	.align		4
.L_4:
        /*0018*/ 	.byte	0x04, 0x12
        /*001a*/ 	.short	(.L_6 - .L_5)
	.align		4
.L_5:
        /*001c*/ 	.word	index@(_Z14sumArraysOnGPUPfS_S_)
        /*0020*/ 	.word	0x00000020
.L_6:


//--------------------- .nv.compat                --------------------------
	.section	.nv.compat,"",@"SHT_CUDA_COMPAT_INFO"
	.align	4
        /*0000*/ 	.byte	0x02, 0x09, 0x00, 0x00, 0x02, 0x02, 0x01, 0x00, 0x02, 0x05, 0x05, 0x00, 0x03, 0x07, 0x01, 0x01
        /*0010*/ 	.byte	0x02, 0x03, 0x00, 0x00, 0x02, 0x06, 0x01, 0x00, 0x04, 0x0b, 0x08, 0x00, 0x09, 0x00, 0x00, 0x00
        /*0020*/ 	.byte	0x00, 0x00, 0x00, 0x00


//--------------------- .nv.info._Z14sumArraysOnGPUPfS_S_ --------------------------
	.section	.nv.info._Z14sumArraysOnGPUPfS_S_,"",@"SHT_CUDA_INFO"
	.sectionflags	@""
	.align	4


	//----- nvinfo : EIATTR_CUDA_API_VERSION
	.align		4
        /*0000*/ 	.byte	0x04, 0x37
        /*0002*/ 	.short	(.L_8 - .L_7)
.L_7:
        /*0004*/ 	.word	0x00000082


	//----- nvinfo : EIATTR_KPARAM_INFO
	.align		4
.L_8:
        /*0008*/ 	.byte	0x04, 0x17
        /*000a*/ 	.short	(.L_10 - .L_9)
.L_9:
        /*000c*/ 	.word	0x00000000
        /*0010*/ 	.short	0x0002
        /*0012*/ 	.short	0x0010
        /*0014*/ 	.byte	0x00, 0xf5, 0x21, 0x00


	//----- nvinfo : EIATTR_KPARAM_INFO
	.align		4
.L_10:
        /*0018*/ 	.byte	0x04, 0x17
        /*001a*/ 	.short	(.L_12 - .L_11)
.L_11:
        /*001c*/ 	.word	0x00000000
        /*0020*/ 	.short	0x0001
        /*0022*/ 	.short	0x0008
        /*0024*/ 	.byte	0x00, 0xf5, 0x21, 0x00


	//----- nvinfo : EIATTR_KPARAM_INFO
	.align		4
.L_12:
        /*0028*/ 	.byte	0x04, 0x17
        /*002a*/ 	.short	(.L_14 - .L_13)
.L_13:
        /*002c*/ 	.word	0x00000000
        /*0030*/ 	.short	0x0000
        /*0032*/ 	.short	0x0000
        /*0034*/ 	.byte	0x00, 0xf5, 0x21, 0x00


	//----- nvinfo : EIATTR_SPARSE_MMA_MASK
	.align		4
.L_14:
        /*0038*/ 	.byte	0x03, 0x50
        /*003a*/ 	.short	0x0000


	//----- nvinfo : EIATTR_MAXREG_COUNT
	.align		4
        /*003c*/ 	.byte	0x03, 0x1b
        /*003e*/ 	.short	0x00ff


	//----- nvinfo : EIATTR_EXTERNS
	.align		4
        /*0040*/ 	.byte	0x04, 0x0f
        /*0042*/ 	.short	(.L_16 - .L_15)


	//   ....[0]....
	.align		4
.L_15:
        /*0044*/ 	.word	index@(vprintf)


	//----- nvinfo : EIATTR_MERCURY_ISA_VERSION
	.align		4
.L_16:
        /*0048*/ 	.byte	0x03, 0x5f
        /*004a*/ 	.short	0x0101


	//----- nvinfo : EIATTR_VRC_CTA_INIT_COUNT
	.align		4
        /*004c*/ 	.byte	0x02, 0x4a
	.zero		1
	.zero		1


	//----- nvinfo : EIATTR_SYSCALL_OFFSETS
	.align		4
        /*0050*/ 	.byte	0x04, 0x46
        /*0052*/ 	.short	(.L_18 - .L_17)


	//   ....[0]....
.L_17:
        /*0054*/ 	.word	0x00000200


	//----- nvinfo : EIATTR_EXIT_INSTR_OFFSETS
	.align		4
.L_18:
        /*0058*/ 	.byte	0x04, 0x1c
        /*005a*/ 	.short	(.L_20 - .L_19)


	//   ....[0]....
.L_19:
        /*005c*/ 	.word	0x00000210


	//----- nvinfo : EIATTR_CBANK_PARAM_SIZE
	.align		4
.L_20:
        /*0060*/ 	.byte	0x03, 0x19
        /*0062*/ 	.short	0x0018


	//----- nvinfo : EIATTR_PARAM_CBANK
	.align		4
        /*0064*/ 	.byte	0x04, 0x0a
        /*0066*/ 	.short	(.L_22 - .L_21)
	.align		4
.L_21:
        /*0068*/ 	.word	index@(.nv.constant0._Z14sumArraysOnGPUPfS_S_)
        /*006c*/ 	.short	0x0380
        /*006e*/ 	.short	0x0018


	//----- nvinfo : EIATTR_SW_WAR
	.align		4
.L_22:
        /*0070*/ 	.byte	0x04, 0x36
        /*0072*/ 	.short	(.L_24 - .L_23)
.L_23:
        /*0074*/ 	.word	0x00000008
.L_24:


//--------------------- .nv.callgraph             --------------------------
	.section	.nv.callgraph,"",@"SHT_CUDA_CALLGRAPH"
	.align	4
	.sectionentsize	8
	.align		4
        /*0000*/ 	.word	0x00000000
	.align		4
        /*0004*/ 	.word	0xffffffff
	.align		4
        /*0008*/ 	.word	index@(_Z14sumArraysOnGPUPfS_S_)
	.align		4
        /*000c*/ 	.word	index@(vprintf)
	.align		4
        /*0010*/ 	.word	0x00000000
	.align		4
        /*0014*/ 	.word	0xfffffffe
	.align		4
        /*0018*/ 	.word	0x00000000
	.align		4
        /*001c*/ 	.word	0xfffffffd
	.align		4
        /*0020*/ 	.word	0x00000000
	.align		4
        /*0024*/ 	.word	0xfffffffc


//--------------------- .nv.constant4             --------------------------
	.section	.nv.constant4,"a",@progbits
	.align	8
	.align		8
.nv.constant4:
        /*0000*/ 	.dword	vprintf
	.align		8
        /*0008*/ 	.dword	$str


//--------------------- .text._Z14sumArraysOnGPUPfS_S_ --------------------------
	.section	.text._Z14sumArraysOnGPUPfS_S_,"ax",@progbits
	.align	128
        .global         _Z14sumArraysOnGPUPfS_S_
        .type           _Z14sumArraysOnGPUPfS_S_,@function
        .size           _Z14sumArraysOnGPUPfS_S_,(.L_x_2 - _Z14sumArraysOnGPUPfS_S_)
        .other          _Z14sumArraysOnGPUPfS_S_,@"STO_CUDA_ENTRY STV_DEFAULT"
_Z14sumArraysOnGPUPfS_S_:
.text._Z14sumArraysOnGPUPfS_S_:
[----:B------:R-:W0:Y:S01]  /*0000*/  LDC R1, c[0x0][0x37c] ;  /* 0x0000df00ff017b82 */ /* 0x000e220000000800 */
[----:B------:R-:W1:Y:S07]  /*0010*/  S2R R14, SR_TID.X ;  /* 0x00000000000e7919 */ /* 0x000e6e0000002100 */
[----:B------:R-:W1:Y:S01]  /*0020*/  LDC.64 R6, c[0x0][0x380] ;  /* 0x0000e000ff067b82 */ /* 0x000e620000000a00 */
[----:B------:R-:W2:Y:S01]  /*0030*/  LDCU.64 UR4, c[0x0][0x358] ;  /* 0x00006b00ff0477ac */ /* 0x000ea20008000a00 */
[----:B0-----:R-:W-:Y:S01]  /*0040*/  IADD3 R1, PT, PT, R1, -0x20, RZ ;  /* 0xffffffe001017810 */ /* 0x001fe20007ffe0ff */
[----:B------:R-:W0:Y:S05]  /*0050*/  LDCU.64 UR6, c[0x4][0x8] ;  /* 0x01000100ff0677ac */ /* 0x000e2a0008000a00 */
[----:B------:R-:W3:Y:S08]  /*0060*/  LDC.64 R16, c[0x0][0x388] ;  /* 0x0000e200ff107b82 */ /* 0x000ef00000000a00 */
[----:B------:R-:W4:Y:S01]  /*0070*/  LDC.64 R18, c[0x0][0x390] ;  /* 0x0000e400ff127b82 */ /* 0x000f220000000a00 */
[----:B-1----:R-:W-:-:S04]  /*0080*/  IMAD.WIDE.U32 R6, R14, 0x4, R6 ;  /* 0x000000040e067825 */ /* 0x002fc800078e0006 */
[C---:B---3--:R-:W-:Y:S01]  /*0090*/  IMAD.WIDE.U32 R16, R14.reuse, 0x4, R16 ;  /* 0x000000040e107825 */ /* 0x048fe200078e0010 */
[----:B--2---:R-:W2:Y:S04]  /*00a0*/  LDG.E R0, desc[UR4][R6.64] ;  /* 0x0000000406007981 */ /* 0x004ea8000c1e1900 */
[----:B------:R-:W2:Y:S01]  /*00b0*/  LDG.E R3, desc[UR4][R16.64] ;  /* 0x0000000410037981 */ /* 0x000ea2000c1e1900 */
[----:B----4-:R-:W-:-:S04]  /*00c0*/  IMAD.WIDE.U32 R18, R14, 0x4, R18 ;  /* 0x000000040e127825 */ /* 0x010fc800078e0012 */
[----:B--2---:R-:W-:-:S05]  /*00d0*/  FADD R15, R0, R3 ;  /* 0x00000003000f7221 */ /* 0x004fca0000000000 */
[----:B------:R1:W-:Y:S04]  /*00e0*/  STG.E desc[UR4][R18.64], R15 ;  /* 0x0000000f12007986 */ /* 0x0003e8000c101904 */
[----:B------:R2:W3:Y:S04]  /*00f0*/  LDG.E R0, desc[UR4][R6.64] ;  /* 0x0000000406007981 */ /* 0x0004e8000c1e1900 */
[----:B------:R-:W4:Y:S01]  /*0100*/  LDG.E R5, desc[UR4][R16.64] ;  /* 0x0000000410057981 */ /* 0x000f22000c1e1900 */
[----:B------:R-:W-:Y:S01]  /*0110*/  F2F.F64.F32 R10, R15 ;  /* 0x0000000f000a7310 */ /* 0x000fe20000201800 */
[----:B------:R-:W-:Y:S01]  /*0120*/  MOV R12, 0x0 ;  /* 0x00000000000c7802 */ /* 0x000fe20000000f00 */
[----:B------:R-:W2:Y:S01]  /*0130*/  LDCU UR4, c[0x0][0x2f8] ;  /* 0x00005f00ff0477ac */ /* 0x000ea20008000800 */
[----:B------:R1:W-:Y:S01]  /*0140*/  STL [R1], R14 ;  /* 0x0000000e01007387 */ /* 0x0003e20000100800 */
[----:B0-----:R-:W-:Y:S01]  /*0150*/  MOV R4, UR6 ;  /* 0x0000000600047c02 */ /* 0x001fe20008000f00 */
[----:B------:R-:W0:Y:S02]  /*0160*/  LDCU UR5, c[0x0][0x2fc] ;  /* 0x00005f80ff0577ac */ /* 0x000e240008000800 */
[----:B------:R-:W1:Y:S01]  /*0170*/  LDC.64 R12, c[0x4][R12] ;  /* 0x010000000c0c7b82 */ /* 0x000e620000000a00 */
[----:B--2---:R-:W-:-:S04]  /*0180*/  IADD3 R6, P0, PT, R1, UR4, RZ ;  /* 0x0000000401067c10 */ /* 0x004fc8000ff1e0ff */
[----:B0-----:R-:W-:Y:S01]  /*0190*/  IADD3.X R7, PT, PT, RZ, UR5, RZ, P0, !PT ;  /* 0x00000005ff077c10 */ /* 0x001fe200087fe4ff */
[----:B---3--:R-:W0:Y:S08]  /*01a0*/  F2F.F64.F32 R2, R0 ;  /* 0x0000000000027310 */ /* 0x008e300000201800 */
[----:B----4-:R2:W3:Y:S01]  /*01b0*/  F2F.F64.F32 R8, R5 ;  /* 0x0000000500087310 */ /* 0x0104e20000201800 */
[----:B0-----:R0:W-:Y:S01]  /*01c0*/  STL.64 [R1+0x8], R2 ;  /* 0x0000080201007387 */ /* 0x0011e20000100a00 */
[----:B--2---:R-:W-:-:S03]  /*01d0*/  MOV R5, UR7 ;  /* 0x0000000700057c02 */ /* 0x004fc60008000f00 */
[----:B-1-3--:R0:W-:Y:S04]  /*01e0*/  STL.128 [R1+0x10], R8 ;  /* 0x0000100801007387 */ /* 0x00a1e80000100c00 */
[----:B------:R-:W-:-:S07]  /*01f0*/  LEPC R20, `(.L_x_0) ;  /* 0x000000001014794e */ /* 0x000fce0000000000 */
[----:B0-----:R-:W-:Y:S05]  /*0200*/  CALL.ABS.NOINC R12 ;  /* 0x000000000c007343 */ /* 0x001fea0003c00000 */
.L_x_0:
[----:B------:R-:W-:Y:S05]  /*0210*/  EXIT ;  /* 0x000000000000794d */ /* 0x000fea0003800000 */
.L_x_1:
[----:B------:R-:W-:-:S00]  /*0220*/  BRA `(.L_x_1) ;  /* 0xfffffffc00fc7947 */ /* 0x000fc0000383ffff */
[----:B------:R-:W-:-:S00]  /*0230*/  NOP ;  /* 0x0000000000007918 */ /* 0x000fc00000000000 */
        /* <DEDUP_REMOVED lines=12> */
.L_x_2:


//--------------------- .nv.global.init           --------------------------
	.section	.nv.global.init,"aw",@progbits
.nv.global.init:
	.type		$str,@object
	.size		$str,(.L_0 - $str)
$str:
        /*0000*/ 	.byte	0x5b, 0x64, 0x65, 0x76, 0x69, 0x63, 0x65, 0x5d, 0x20, 0x74, 0x68, 0x72, 0x65, 0x61, 0x64, 0x20
        /*0010*/ 	.byte	0x25, 0x64, 0x20, 0x3a, 0x20, 0x25, 0x35, 0x2e, 0x32, 0x66, 0x20, 0x2b, 0x20, 0x25, 0x35, 0x2e
        /*0020*/ 	.byte	0x32, 0x66, 0x20, 0x3d, 0x20, 0x25, 0x35, 0x2e, 0x32, 0x66, 0x0a, 0x00
.L_0:


//--------------------- .nv.shared.reserved.0     --------------------------
	.section	.nv.shared.reserved.0,"aw",@nobits
	.weak		__nv_reservedSMEM_offset_0_alias
	.size		__nv_reservedSMEM_offset_0_alias, 0, 64
	.other		__nv_reservedSMEM_offset_0_alias,@"STO_CUDA_RESERVED_SHARED STV_DEFAULT"
__nv_reservedSMEM_offset_0_alias:
	.zero		0
	.zero		64


//--------------------- .nv.constant0._Z14sumArraysOnGPUPfS_S_ --------------------------
	.section	.nv.constant0._Z14sumArraysOnGPUPfS_S_,"a",@progbits
	.sectionflags	@""
	.align	4
.nv.constant0._Z14sumArraysOnGPUPfS_S_:
	.zero		920


//--------------------- SYMBOLS --------------------------

	.type		.nv.reservedSmem.offset0,@object
	.size		.nv.reservedSmem.offset0,0x4
	.type		vprintf,@function
